	.headerflags	@"EF_CUDA_TEXMODE_UNIFIED EF_CUDA_64BIT_ADDRESS EF_CUDA_ACCELERATORS EF_CUDA_SM90 EF_CUDA_VIRTUAL_SM(EF_CUDA_SM90)"
	.elftype	@"ET_EXEC"


//--------------------- .nv.info                  --------------------------
	.section	.nv.info,"",@"SHT_CUDA_INFO"
	.align	4


	//----- nvinfo : EIATTR_REGCOUNT
	.align		4
        /*0000*/ 	.byte	0x04, 0x2f
        /*0002*/ 	.short	(.L_3 - .L_2)
	.align		4
.L_2:
        /*0004*/ 	.word	index@(triton_poi_fused__native_batch_norm_legit_no_training__prelu_kernel_convolution_29)
        /*0008*/ 	.word	0x00000019


	//----- nvinfo : EIATTR_MIN_STACK_SIZE
	.align		4
.L_3:
        /*000c*/ 	.byte	0x04, 0x12
        /*000e*/ 	.short	(.L_5 - .L_4)
	.align		4
.L_4:
        /*0010*/ 	.word	index@(triton_poi_fused__native_batch_norm_legit_no_training__prelu_kernel_convolution_29)
        /*0014*/ 	.word	0x00000000


	//----- nvinfo : EIATTR_FRAME_SIZE
	.align		4
.L_5:
        /*0018*/ 	.byte	0x04, 0x11
        /*001a*/ 	.short	(.L_7 - .L_6)
	.align		4
.L_6:
        /*001c*/ 	.word	index@(triton_poi_fused__native_batch_norm_legit_no_training__prelu_kernel_convolution_29)
        /*0020*/ 	.word	0x00000000


	//----- nvinfo : EIATTR_MIN_STACK_SIZE
	.align		4
.L_7:
        /*0024*/ 	.byte	0x04, 0x12
        /*0026*/ 	.short	(.L_9 - .L_8)
	.align		4
.L_8:
        /*0028*/ 	.word	index@(triton_poi_fused__native_batch_norm_legit_no_training__prelu_kernel_convolution_29)
        /*002c*/ 	.word	0x00000000
.L_9:


//--------------------- .nv.info.triton_poi_fused__native_batch_norm_legit_no_training__prelu_kernel_convolution_29 --------------------------
	.section	.nv.info.triton_poi_fused__native_batch_norm_legit_no_training__prelu_kernel_convolution_29,"",@"SHT_CUDA_INFO"
	.sectionflags	@""
	.align	4


	//----- nvinfo : EIATTR_CUDA_API_VERSION
	.align		4
        /*0000*/ 	.byte	0x04, 0x37
        /*0002*/ 	.short	(.L_11 - .L_10)
.L_10:
        /*0004*/ 	.word	0x0000007c


	//----- nvinfo : EIATTR_KPARAM_INFO
	.align		4
.L_11:
        /*0008*/ 	.byte	0x04, 0x17
        /*000a*/ 	.short	(.L_13 - .L_12)
.L_12:
        /*000c*/ 	.word	0x00000000
        /*0010*/ 	.short	0x0008
        /*0012*/ 	.short	0x0040
        /*0014*/ 	.byte	0x00, 0xf0, 0x11, 0x00


	//----- nvinfo : EIATTR_KPARAM_INFO
	.align		4
.L_13:
        /*0018*/ 	.byte	0x04, 0x17
        /*001a*/ 	.short	(.L_15 - .L_14)
.L_14:
        /*001c*/ 	.word	0x00000000
        /*0020*/ 	.short	0x0007
        /*0022*/ 	.short	0x0038
        /*0024*/ 	.byte	0x00, 0xf4, 0x21, 0x00


	//----- nvinfo : EIATTR_KPARAM_INFO
	.align		4
.L_15:
        /*0028*/ 	.byte	0x04, 0x17
        /*002a*/ 	.short	(.L_17 - .L_16)
.L_16:
        /*002c*/ 	.word	0x00000000
        /*0030*/ 	.short	0x0006
        /*0032*/ 	.short	0x0030
        /*0034*/ 	.byte	0x00, 0xf4, 0x21, 0x00


	//----- nvinfo : EIATTR_KPARAM_INFO
	.align		4
.L_17:
        /*0038*/ 	.byte	0x04, 0x17
        /*003a*/ 	.short	(.L_19 - .L_18)
.L_18:
        /*003c*/ 	.word	0x00000000
        /*0040*/ 	.short	0x0005
        /*0042*/ 	.short	0x0028
        /*0044*/ 	.byte	0x00, 0xf4, 0x21, 0x00


	//----- nvinfo : EIATTR_KPARAM_INFO
	.align		4
.L_19:
        /*0048*/ 	.byte	0x04, 0x17
        /*004a*/ 	.short	(.L_21 - .L_20)
.L_20:
        /*004c*/ 	.word	0x00000000
        /*0050*/ 	.short	0x0004
        /*0052*/ 	.short	0x0020
        /*0054*/ 	.byte	0x00, 0xf4, 0x21, 0x00


	//----- nvinfo : EIATTR_KPARAM_INFO
	.align		4
.L_21:
        /*0058*/ 	.byte	0x04, 0x17
        /*005a*/ 	.short	(.L_23 - .L_22)
.L_22:
        /*005c*/ 	.word	0x00000000
        /*0060*/ 	.short	0x0003
        /*0062*/ 	.short	0x0018
        /*0064*/ 	.byte	0x00, 0xf4, 0x21, 0x00


	//----- nvinfo : EIATTR_KPARAM_INFO
	.align		4
.L_23:
        /*0068*/ 	.byte	0x04, 0x17
        /*006a*/ 	.short	(.L_25 - .L_24)
.L_24:
        /*006c*/ 	.word	0x00000000
        /*0070*/ 	.short	0x0002
        /*0072*/ 	.short	0x0010
        /*0074*/ 	.byte	0x00, 0xf4, 0x21, 0x00


	//----- nvinfo : EIATTR_KPARAM_INFO
	.align		4
.L_25:
        /*0078*/ 	.byte	0x04, 0x17
        /*007a*/ 	.short	(.L_27 - .L_26)
.L_26:
        /*007c*/ 	.word	0x00000000
        /*0080*/ 	.short	0x0001
        /*0082*/ 	.short	0x0008
        /*0084*/ 	.byte	0x00, 0xf4, 0x21, 0x00


	//----- nvinfo : EIATTR_KPARAM_INFO
	.align		4
.L_27:
        /*0088*/ 	.byte	0x04, 0x17
        /*008a*/ 	.short	(.L_29 - .L_28)
.L_28:
        /*008c*/ 	.word	0x00000000
        /*0090*/ 	.short	0x0000
        /*0092*/ 	.short	0x0000
        /*0094*/ 	.byte	0x00, 0xf4, 0x21, 0x00


	//----- nvinfo : EIATTR_SPARSE_MMA_MASK
	.align		4
.L_29:
        /*0098*/ 	.byte	0x03, 0x50
        /*009a*/ 	.short	0x0000


	//----- nvinfo : EIATTR_MAXREG_COUNT
	.align		4
        /*009c*/ 	.byte	0x03, 0x1b
        /*009e*/ 	.short	0x00ff


	//----- nvinfo : EIATTR_EXIT_INSTR_OFFSETS
	.align		4
        /*00a0*/ 	.byte	0x04, 0x1c
        /*00a2*/ 	.short	(.L_31 - .L_30)


	//   ....[0]....
.L_30:
        /*00a4*/ 	.word	0x00000450


	//----- nvinfo : EIATTR_REQNTID
	.align		4
.L_31:
        /*00a8*/ 	.byte	0x04, 0x10
        /*00aa*/ 	.short	(.L_33 - .L_32)
.L_32:
        /*00ac*/ 	.word	0x00000080
        /*00b0*/ 	.word	0x00000001
        /*00b4*/ 	.word	0x00000001


	//----- nvinfo : EIATTR_CBANK_PARAM_SIZE
	.align		4
.L_33:
        /*00b8*/ 	.byte	0x03, 0x19
        /*00ba*/ 	.short	0x0044


	//----- nvinfo : EIATTR_PARAM_CBANK
	.align		4
        /*00bc*/ 	.byte	0x04, 0x0a
        /*00be*/ 	.short	(.L_35 - .L_34)
	.align		4
.L_34:
        /*00c0*/ 	.word	index@(.nv.constant0.triton_poi_fused__native_batch_norm_legit_no_training__prelu_kernel_convolution_29)
        /*00c4*/ 	.short	0x0210
        /*00c6*/ 	.short	0x0044


	//----- nvinfo : EIATTR_SW_WAR
	.align		4
.L_35:
        /*00c8*/ 	.byte	0x04, 0x36
        /*00ca*/ 	.short	(.L_37 - .L_36)
.L_36:
        /*00cc*/ 	.word	0x00000008
.L_37:


//--------------------- .nv.callgraph             --------------------------
	.section	.nv.callgraph,"",@"SHT_CUDA_CALLGRAPH"
	.align	4
	.sectionentsize	8
	.align		4
        /*0000*/ 	.word	0x00000000
	.align		4
        /*0004*/ 	.word	0xffffffff
	.align		4
        /*0008*/ 	.word	0x00000000
	.align		4
        /*000c*/ 	.word	0xfffffffe
	.align		4
        /*0010*/ 	.word	0x00000000
	.align		4
        /*0014*/ 	.word	0xfffffffd
	.align		4
        /*0018*/ 	.word	0x00000000
	.align		4
        /*001c*/ 	.word	0xfffffffc


//--------------------- .nv.constant4             --------------------------
	.section	.nv.constant4,"a",@progbits
	.align	8
	.align		8
.nv.constant4:
        /*0000*/ 	.dword	_$_str
	.align		8
        /*0008*/ 	.dword	_$_str_$_2


//--------------------- .text.triton_poi_fused__native_batch_norm_legit_no_training__prelu_kernel_convolution_29 --------------------------
	.section	.text.triton_poi_fused__native_batch_norm_legit_no_training__prelu_kernel_convolution_29,"ax",@progbits
	.align	128
        .global         triton_poi_fused__native_batch_norm_legit_no_training__prelu_kernel_convolution_29
        .type           triton_poi_fused__native_batch_norm_legit_no_training__prelu_kernel_convolution_29,@function
        .size           triton_poi_fused__native_batch_norm_legit_no_training__prelu_kernel_convolution_29,(.L_x_1 - triton_poi_fused__native_batch_norm_legit_no_training__prelu_kernel_convolution_29)
        .other          triton_poi_fused__native_batch_norm_legit_no_training__prelu_kernel_convolution_29,@"STO_CUDA_ENTRY STV_DEFAULT"
triton_poi_fused__native_batch_norm_legit_no_training__prelu_kernel_convolution_29:
.text.triton_poi_fused__native_batch_norm_legit_no_training__prelu_kernel_convolution_29:
[----:B------:R-:W-:Y:S01]  /*0000*/  LDC R1, c[0x0][0x28] ;  /* 0x00000a00ff017b82 */ /* 0x000fe20000000800 */
[----:B------:R-:W1:Y:S07]  /*0010*/  S2R R0, SR_TID.X ;  /* 0x0000000000007919 */ /* 0x000e6e0000002100 */
[----:B------:R-:W2:Y:S01]  /*0020*/  LDC.64 R4, c[0x0][0x230] ;  /* 0x00008c00ff047b82 */ /* 0x000ea20000000a00 */
[----:B------:R-:W-:Y:S01]  /*0030*/  ULDC.64 UR4, c[0x0][0x208] ;  /* 0x0000820000047ab9 */ /* 0x000fe20000000a00 */
[----:B------:R-:W3:Y:S06]  /*0040*/  S2R R7, SR_CTAID.X ;  /* 0x0000000000077919 */ /* 0x000eec0000002500 */
[----:B------:R-:W4:Y:S08]  /*0050*/  LDC.64 R8, c[0x0][0x220] ;  /* 0x00008800ff087b82 */ /* 0x000f300000000a00 */
[----:B------:R-:W5:Y:S08]  /*0060*/  LDC.64 R10, c[0x0][0x228] ;  /* 0x00008a00ff0a7b82 */ /* 0x000f700000000a00 */
[----:B------:R-:W5:Y:S01]  /*0070*/  LDC.64 R14, c[0x0][0x240] ;  /* 0x00009000ff0e7b82 */ /* 0x000f620000000a00 */
[----:B-1----:R-:W-:-:S07]  /*0080*/  SHF.L.U32 R0, R0, 0x1, RZ ;  /* 0x0000000100007819 */ /* 0x002fce00000006ff */
[----:B------:R-:W1:Y:S01]  /*0090*/  LDC.64 R16, c[0x0][0x238] ;  /* 0x00008e00ff107b82 */ /* 0x000e620000000a00 */
[----:B---3--:R-:W-:Y:S02]  /*00a0*/  SHF.R.S32.HI R3, RZ, 0x17, R7 ;  /* 0x00000017ff037819 */ /* 0x008fe40000011407 */
[----:B------:R-:W-:Y:S02]  /*00b0*/  LOP3.LUT R0, R0, 0xfe, RZ, 0xc0, !PT ;  /* 0x000000fe00007812 */ /* 0x000fe400078ec0ff */
[----:B------:R-:W-:Y:S02]  /*00c0*/  SGXT R3, R3, 0x1 ;  /* 0x000000010303781a */ /* 0x000fe40000000200 */
[----:B------:R-:W-:-:S04]  /*00d0*/  LEA R0, R7, R0, 0x8 ;  /* 0x0000000007007211 */ /* 0x000fc800078e40ff */
[----:B------:R-:W-:-:S04]  /*00e0*/  LEA.HI R3, R3, R0, RZ, 0x4 ;  /* 0x0000000003037211 */ /* 0x000fc800078f20ff */
[----:B------:R-:W-:-:S04]  /*00f0*/  LOP3.LUT R3, R3, 0xfffffff0, RZ, 0xc0, !PT ;  /* 0xfffffff003037812 */ /* 0x000fc800078ec0ff */
[----:B------:R-:W-:Y:S02]  /*0100*/  IADD3 R12, R0, -R3, RZ ;  /* 0x80000003000c7210 */ /* 0x000fe40007ffe0ff */
[----:B------:R-:W3:Y:S03]  /*0110*/  LDC.64 R2, c[0x0][0x210] ;  /* 0x00008400ff027b82 */ /* 0x000ee60000000a00 */
[----:B--2---:R-:W-:-:S06]  /*0120*/  IMAD.WIDE R4, R12, 0x4, R4 ;  /* 0x000000040c047825 */ /* 0x004fcc00078e0204 */
[----:B------:R-:W2:Y:S01]  /*0130*/  LDG.E.EL.64 R4, desc[UR4][R4.64] ;  /* 0x0000000404047981 */ /* 0x000ea2000c2e1b00 */
[----:B----4-:R-:W-:-:S04]  /*0140*/  IMAD.WIDE R8, R12, 0x4, R8 ;  /* 0x000000040c087825 */ /* 0x010fc800078e0208 */
[C---:B-----5:R-:W-:Y:S02]  /*0150*/  IMAD.WIDE R10, R12.reuse, 0x4, R10 ;  /* 0x000000040c0a7825 */ /* 0x060fe400078e020a */
[----:B------:R-:W4:Y:S01]  /*0160*/  LDG.E.EL.64 R8, desc[UR4][R8.64] ;  /* 0x0000000408087981 */ /* 0x000f22000c2e1b00 */
[----:B------:R-:W5:Y:S01]  /*0170*/  LDC.64 R20, c[0x0][0x248] ;  /* 0x00009200ff147b82 */ /* 0x000f620000000a00 */
[----:B0-----:R-:W-:Y:S02]  /*0180*/  IMAD.WIDE R14, R12, 0x4, R14 ;  /* 0x000000040c0e7825 */ /* 0x001fe400078e020e */
[----:B------:R-:W4:Y:S02]  /*0190*/  LDG.E.EL.64 R10, desc[UR4][R10.64] ;  /* 0x000000040a0a7981 */ /* 0x000f24000c2e1b00 */
[----:B---3--:R-:W-:Y:S02]  /*01a0*/  IMAD.WIDE R2, R0, 0x4, R2 ;  /* 0x0000000400027825 */ /* 0x008fe400078e0202 */
[----:B------:R-:W3:Y:S04]  /*01b0*/  LDG.E.EL.64 R14, desc[UR4][R14.64] ;  /* 0x000000040e0e7981 */ /* 0x000ee8000c2e1b00 */
[----:B------:R-:W4:Y:S01]  /*01c0*/  LDG.E.64 R6, desc[UR4][R2.64] ;  /* 0x0000000402067981 */ /* 0x000f22000c1e1b00 */
[----:B-1----:R-:W-:-:S05]  /*01d0*/  IMAD.WIDE R18, R12, 0x4, R16 ;  /* 0x000000040c127825 */ /* 0x002fca00078e0210 */
[----:B------:R-:W3:Y:S04]  /*01e0*/  LDG.E.EL.64 R12, desc[UR4][R18.64] ;  /* 0x00000004120c7981 */ /* 0x000ee8000c2e1b00 */
[----:B-----5:R-:W5:Y:S01]  /*01f0*/  LDG.E R16, desc[UR4][R20.64] ;  /* 0x0000000414107981 */ /* 0x020f62000c1e1900 */
[----:B--2---:R-:W-:Y:S01]  /*0200*/  FADD R4, R4, 9.9999997473787516356e-06 ;  /* 0x3727c5ac04047421 */ /* 0x004fe20000000000 */
[----:B------:R-:W-:-:S03]  /*0210*/  FADD R5, R5, 9.9999997473787516356e-06 ;  /* 0x3727c5ac05057421 */ /* 0x000fc60000000000 */
[----:B------:R-:W0:Y:S08]  /*0220*/  MUFU.SQRT R17, R4 ;  /* 0x0000000400117308 */ /* 0x000e300000002000 */
[----:B------:R-:W1:Y:S01]  /*0230*/  MUFU.SQRT R22, R5 ;  /* 0x0000000500167308 */ /* 0x000e620000002000 */
[C---:B0-----:R-:W-:Y:S02]  /*0240*/  FSETP.GT.AND P0, PT, R17.reuse, 8.50705917302346158658e+37, PT ;  /* 0x7e8000001100780b */ /* 0x041fe40003f04000 */
[----:B------:R-:W-:-:S02]  /*0250*/  FSETP.GEU.AND P2, PT, R17, 1.175494350822287508e-38, PT ;  /* 0x008000001100780b */ /* 0x000fc40003f4e000 */
[C---:B-1----:R-:W-:Y:S02]  /*0260*/  FSETP.GT.AND P1, PT, R22.reuse, 8.50705917302346158658e+37, PT ;  /* 0x7e8000001600780b */ /* 0x042fe40003f24000 */
[----:B------:R-:W-:-:S07]  /*0270*/  FSETP.GEU.AND P3, PT, R22, 1.175494350822287508e-38, PT ;  /* 0x008000001600780b */ /* 0x000fce0003f6e000 */
[----:B------:R-:W-:Y:S01]  /*0280*/  @P0 FMUL R17, R17, 0.25 ;  /* 0x3e80000011110820 */ /* 0x000fe20000400000 */
[----:B------:R-:W-:-:S03]  /*0290*/  HFMA2.MMA R5, -RZ, RZ, 1.625, 0 ;  /* 0x3e800000ff057435 */ /* 0x000fc600000001ff */
[----:B------:R-:W-:Y:S01]  /*02a0*/  @!P2 FMUL R17, R17, 16777216 ;  /* 0x4b8000001111a820 */ /* 0x000fe20000400000 */
[----:B------:R-:W-:-:S04]  /*02b0*/  @P1 FMUL R22, R22, 0.25 ;  /* 0x3e80000016161820 */ /* 0x000fc80000400000 */
[----:B------:R-:W-:Y:S01]  /*02c0*/  @!P3 FMUL R22, R22, 16777216 ;  /* 0x4b8000001616b820 */ /* 0x000fe20000400000 */
[----:B------:R-:W0:Y:S01]  /*02d0*/  MUFU.RCP R17, R17 ;  /* 0x0000001100117308 */ /* 0x000e220000001000 */
[----:B------:R-:W-:-:S07]  /*02e0*/  FSEL R4, R5, 1, P0 ;  /* 0x3f80000005047808 */ /* 0x000fce0000000000 */
[----:B------:R-:W1:Y:S01]  /*02f0*/  MUFU.RCP R22, R22 ;  /* 0x0000001600167308 */ /* 0x000e620000001000 */
[----:B------:R-:W-:Y:S01]  /*0300*/  FSEL R5, R5, 1, P1 ;  /* 0x3f80000005057808 */ /* 0x000fe20000800000 */
[----:B------:R-:W-:Y:S01]  /*0310*/  @!P2 FMUL R4, R4, 16777216 ;  /* 0x4b8000000404a820 */ /* 0x000fe20000400000 */
[----:B----4-:R-:W-:Y:S01]  /*0320*/  FADD R6, R6, R8 ;  /* 0x0000000806067221 */ /* 0x010fe20000000000 */
[----:B------:R-:W-:Y:S02]  /*0330*/  FADD R7, R7, R9 ;  /* 0x0000000907077221 */ /* 0x000fe40000000000 */
[----:B------:R-:W-:Y:S01]  /*0340*/  @!P3 FMUL R5, R5, 16777216 ;  /* 0x4b8000000505b820 */ /* 0x000fe20000400000 */
[----:B0-----:R-:W-:Y:S01]  /*0350*/  FMUL R9, R17, R4 ;  /* 0x0000000411097220 */ /* 0x001fe20000400000 */
[----:B------:R-:W-:Y:S01]  /*0360*/  FADD R10, -R10, R6 ;  /* 0x000000060a0a7221 */ /* 0x000fe20000000100 */
[----:B------:R-:W-:Y:S01]  /*0370*/  FADD R11, -R11, R7 ;  /* 0x000000070b0b7221 */ /* 0x000fe20000000100 */
[----:B-1----:R-:W-:-:S02]  /*0380*/  FMUL R8, R22, R5 ;  /* 0x0000000516087220 */ /* 0x002fc40000400000 */
[----:B------:R-:W0:Y:S01]  /*0390*/  LDC.64 R4, c[0x0][0x218] ;  /* 0x00008600ff047b82 */ /* 0x000e220000000a00 */
[----:B------:R-:W-:Y:S01]  /*03a0*/  FMUL R9, R10, R9 ;  /* 0x000000090a097220 */ /* 0x000fe20000400000 */
[----:B------:R-:W-:-:S03]  /*03b0*/  FMUL R8, R11, R8 ;  /* 0x000000080b087220 */ /* 0x000fc60000400000 */
[----:B---3--:R-:W-:Y:S01]  /*03c0*/  FFMA R12, R12, R9, R14 ;  /* 0x000000090c0c7223 */ /* 0x008fe2000000000e */
[----:B------:R-:W-:-:S04]  /*03d0*/  FFMA R13, R13, R8, R15 ;  /* 0x000000080d0d7223 */ /* 0x000fc8000000000f */
[----:B------:R-:W-:Y:S02]  /*03e0*/  FSETP.GT.AND P0, PT, R12, RZ, PT ;  /* 0x000000ff0c00720b */ /* 0x000fe40003f04000 */
[----:B------:R-:W-:Y:S01]  /*03f0*/  FSETP.GT.AND P1, PT, R13, RZ, PT ;  /* 0x000000ff0d00720b */ /* 0x000fe20003f24000 */
[----:B------:R-:W-:Y:S10]  /*0400*/  STG.E.64 desc[UR4][R2.64], R6 ;  /* 0x0000000602007986 */ /* 0x000ff4000c101b04 */
[----:B-----5:R-:W-:Y:S01]  /*0410*/  @!P0 FMUL R12, R16, R12 ;  /* 0x0000000c100c8220 */ /* 0x020fe20000400000 */
[----:B0-----:R-:W-:-:S04]  /*0420*/  IMAD.WIDE R4, R0, 0x4, R4 ;  /* 0x0000000400047825 */ /* 0x001fc800078e0204 */
[----:B------:R-:W-:-:S05]  /*0430*/  @!P1 FMUL R13, R16, R13 ;  /* 0x0000000d100d9220 */ /* 0x000fca0000400000 */
[----:B------:R-:W-:Y:S01]  /*0440*/  STG.E.64 desc[UR4][R4.64], R12 ;  /* 0x0000000c04007986 */ /* 0x000fe2000c101b04 */
[----:B------:R-:W-:Y:S05]  /*0450*/  EXIT ;  /* 0x000000000000794d */ /* 0x000fea0003800000 */
.L_x_0:
[----:B------:R-:W-:-:S00]  /*0460*/  BRA `(.L_x_0) ;  /* 0xfffffffc00fc7947 */ /* 0x000fc0000383ffff */
[----:B------:R-:W-:-:S00]  /*0470*/  NOP ;  /* 0x0000000000007918 */ /* 0x000fc00000000000 */
        /* <DEDUP_REMOVED lines=8> */
.L_x_1:


//--------------------- .nv.global.init           --------------------------
	.section	.nv.global.init,"aw",@progbits
.nv.global.init:
	.type		_$_str,@object
	.size		_$_str,(_$_str_$_2 - _$_str)
_$_str:
        /*0000*/ 	.byte	0x5f, 0x5f, 0x43, 0x55, 0x44, 0x41, 0x5f, 0x46, 0x54, 0x5a, 0x00
	.type		_$_str_$_2,@object
	.size		_$_str_$_2,(.L_1 - _$_str_$_2)
_$_str_$_2:
        /*000b*/ 	.byte	0x5f, 0x5f, 0x43, 0x55, 0x44, 0x41, 0x5f, 0x50, 0x52, 0x45, 0x43, 0x5f, 0x53, 0x51, 0x52, 0x54
        /*001b*/ 	.byte	0x00
.L_1:


//--------------------- .nv.constant0.triton_poi_fused__native_batch_norm_legit_no_training__prelu_kernel_convolution_29 --------------------------
	.section	.nv.constant0.triton_poi_fused__native_batch_norm_legit_no_training__prelu_kernel_convolution_29,"a",@progbits
	.sectionflags	@""
	.align	4
.nv.constant0.triton_poi_fused__native_batch_norm_legit_no_training__prelu_kernel_convolution_29:
	.zero		596
